	.headerflags	@"EF_CUDA_TEXMODE_UNIFIED EF_CUDA_64BIT_ADDRESS EF_CUDA_ACCELERATORS EF_CUDA_SM90 EF_CUDA_VIRTUAL_SM(EF_CUDA_SM90)"
	.elftype	@"ET_EXEC"


//--------------------- .nv.info                  --------------------------
	.section	.nv.info,"",@"SHT_CUDA_INFO"
	.align	4


	//----- nvinfo : EIATTR_REGCOUNT
	.align		4
        /*0000*/ 	.byte	0x04, 0x2f
        /*0002*/ 	.short	(.L_1 - .L_0)
	.align		4
.L_0:
        /*0004*/ 	.word	index@(triton_poi_fused_max_pool2d_with_indices_4)
        /*0008*/ 	.word	0x00000030


	//----- nvinfo : EIATTR_MIN_STACK_SIZE
	.align		4
.L_1:
        /*000c*/ 	.byte	0x04, 0x12
        /*000e*/ 	.short	(.L_3 - .L_2)
	.align		4
.L_2:
        /*0010*/ 	.word	index@(triton_poi_fused_max_pool2d_with_indices_4)
        /*0014*/ 	.word	0x00000000


	//----- nvinfo : EIATTR_FRAME_SIZE
	.align		4
.L_3:
        /*0018*/ 	.byte	0x04, 0x11
        /*001a*/ 	.short	(.L_5 - .L_4)
	.align		4
.L_4:
        /*001c*/ 	.word	index@(triton_poi_fused_max_pool2d_with_indices_4)
        /*0020*/ 	.word	0x00000000


	//----- nvinfo : EIATTR_MIN_STACK_SIZE
	.align		4
.L_5:
        /*0024*/ 	.byte	0x04, 0x12
        /*0026*/ 	.short	(.L_7 - .L_6)
	.align		4
.L_6:
        /*0028*/ 	.word	index@(triton_poi_fused_max_pool2d_with_indices_4)
        /*002c*/ 	.word	0x00000000
.L_7:


//--------------------- .nv.info.triton_poi_fused_max_pool2d_with_indices_4 --------------------------
	.section	.nv.info.triton_poi_fused_max_pool2d_with_indices_4,"",@"SHT_CUDA_INFO"
	.sectionflags	@""
	.align	4


	//----- nvinfo : EIATTR_CUDA_API_VERSION
	.align		4
        /*0000*/ 	.byte	0x04, 0x37
        /*0002*/ 	.short	(.L_9 - .L_8)
.L_8:
        /*0004*/ 	.word	0x0000007c


	//----- nvinfo : EIATTR_KPARAM_INFO
	.align		4
.L_9:
        /*0008*/ 	.byte	0x04, 0x17
        /*000a*/ 	.short	(.L_11 - .L_10)
.L_10:
        /*000c*/ 	.word	0x00000000
        /*0010*/ 	.short	0x0003
        /*0012*/ 	.short	0x0018
        /*0014*/ 	.byte	0x00, 0xf0, 0x11, 0x00


	//----- nvinfo : EIATTR_KPARAM_INFO
	.align		4
.L_11:
        /*0018*/ 	.byte	0x04, 0x17
        /*001a*/ 	.short	(.L_13 - .L_12)
.L_12:
        /*001c*/ 	.word	0x00000000
        /*0020*/ 	.short	0x0002
        /*0022*/ 	.short	0x0010
        /*0024*/ 	.byte	0x00, 0xf4, 0x21, 0x00


	//----- nvinfo : EIATTR_KPARAM_INFO
	.align		4
.L_13:
        /*0028*/ 	.byte	0x04, 0x17
        /*002a*/ 	.short	(.L_15 - .L_14)
.L_14:
        /*002c*/ 	.word	0x00000000
        /*0030*/ 	.short	0x0001
        /*0032*/ 	.short	0x0008
        /*0034*/ 	.byte	0x00, 0xf4, 0x21, 0x00


	//----- nvinfo : EIATTR_KPARAM_INFO
	.align		4
.L_15:
        /*0038*/ 	.byte	0x04, 0x17
        /*003a*/ 	.short	(.L_17 - .L_16)
.L_16:
        /*003c*/ 	.word	0x00000000
        /*0040*/ 	.short	0x0000
        /*0042*/ 	.short	0x0000
        /*0044*/ 	.byte	0x00, 0xf4, 0x21, 0x00


	//----- nvinfo : EIATTR_SPARSE_MMA_MASK
	.align		4
.L_17:
        /*0048*/ 	.byte	0x03, 0x50
        /*004a*/ 	.short	0x0000


	//----- nvinfo : EIATTR_MAXREG_COUNT
	.align		4
        /*004c*/ 	.byte	0x03, 0x1b
        /*004e*/ 	.short	0x00ff


	//----- nvinfo : EIATTR_EXIT_INSTR_OFFSETS
	.align		4
        /*0050*/ 	.byte	0x04, 0x1c
        /*0052*/ 	.short	(.L_19 - .L_18)


	//   ....[0]....
.L_18:
        /*0054*/ 	.word	0x00001420


	//----- nvinfo : EIATTR_REQNTID
	.align		4
.L_19:
        /*0058*/ 	.byte	0x04, 0x10
        /*005a*/ 	.short	(.L_21 - .L_20)
.L_20:
        /*005c*/ 	.word	0x00000080
        /*0060*/ 	.word	0x00000001
        /*0064*/ 	.word	0x00000001


	//----- nvinfo : EIATTR_CBANK_PARAM_SIZE
	.align		4
.L_21:
        /*0068*/ 	.byte	0x03, 0x19
        /*006a*/ 	.short	0x001c


	//----- nvinfo : EIATTR_PARAM_CBANK
	.align		4
        /*006c*/ 	.byte	0x04, 0x0a
        /*006e*/ 	.short	(.L_23 - .L_22)
	.align		4
.L_22:
        /*0070*/ 	.word	index@(.nv.constant0.triton_poi_fused_max_pool2d_with_indices_4)
        /*0074*/ 	.short	0x0210
        /*0076*/ 	.short	0x001c


	//----- nvinfo : EIATTR_SW_WAR
	.align		4
.L_23:
        /*0078*/ 	.byte	0x04, 0x36
        /*007a*/ 	.short	(.L_25 - .L_24)
.L_24:
        /*007c*/ 	.word	0x00000008
.L_25:


//--------------------- .nv.callgraph             --------------------------
	.section	.nv.callgraph,"",@"SHT_CUDA_CALLGRAPH"
	.align	4
	.sectionentsize	8
	.align		4
        /*0000*/ 	.word	0x00000000
	.align		4
        /*0004*/ 	.word	0xffffffff
	.align		4
        /*0008*/ 	.word	0x00000000
	.align		4
        /*000c*/ 	.word	0xfffffffe
	.align		4
        /*0010*/ 	.word	0x00000000
	.align		4
        /*0014*/ 	.word	0xfffffffd
	.align		4
        /*0018*/ 	.word	0x00000000
	.align		4
        /*001c*/ 	.word	0xfffffffc


//--------------------- .text.triton_poi_fused_max_pool2d_with_indices_4 --------------------------
	.section	.text.triton_poi_fused_max_pool2d_with_indices_4,"ax",@progbits
	.sectionflags	@"SHF_BARRIERS=1"
	.align	128
        .global         triton_poi_fused_max_pool2d_with_indices_4
        .type           triton_poi_fused_max_pool2d_with_indices_4,@function
        .size           triton_poi_fused_max_pool2d_with_indices_4,(.L_x_1 - triton_poi_fused_max_pool2d_with_indices_4)
        .other          triton_poi_fused_max_pool2d_with_indices_4,@"STO_CUDA_ENTRY STV_DEFAULT"
triton_poi_fused_max_pool2d_with_indices_4:
.text.triton_poi_fused_max_pool2d_with_indices_4:
[----:B------:R-:W-:Y:S01]  /*0000*/  LDC R1, c[0x0][0x28] ;  /* 0x00000a00ff017b82 */ /* 0x000fe20000000800 */
[----:B------:R-:W1:Y:S07]  /*0010*/  S2R R3, SR_TID.X ;  /* 0x0000000000037919 */ /* 0x000e6e0000002100 */
[----:B------:R-:W2:Y:S01]  /*0020*/  LDC.64 R26, c[0x0][0x210] ;  /* 0x00008400ff1a7b82 */ /* 0x000ea20000000a00 */
[----:B------:R-:W-:Y:S01]  /*0030*/  ULDC.64 UR6, c[0x0][0x208] ;  /* 0x0000820000067ab9 */ /* 0x000fe20000000a00 */
[----:B------:R-:W3:Y:S06]  /*0040*/  S2R R2, SR_CTAID.X ;  /* 0x0000000000027919 */ /* 0x000eec0000002500 */
[----:B------:R-:W4:Y:S01]  /*0050*/  S2UR UR5, SR_CgaCtaId ;  /* 0x00000000000579c3 */ /* 0x000f220000008800 */
[----:B------:R-:W-:Y:S01]  /*0060*/  UMOV UR4, 0x400 ;  /* 0x0000040000047882 */ /* 0x000fe20000000000 */
[----:B------:R-:W-:Y:S01]  /*0070*/  ULDC.64 UR8, c[0x0][0x220] ;  /* 0x0000880000087ab9 */ /* 0x000fe20000000a00 */
[----:B-1----:R-:W-:-:S02]  /*0080*/  IMAD.SHL.U32 R39, R3, 0x8, RZ ;  /* 0x0000000803277824 */ /* 0x002fc400078e00ff */
[----:B---3--:R-:W-:-:S03]  /*0090*/  IMAD.SHL.U32 R0, R2, 0x400, RZ ;  /* 0x0000040002007824 */ /* 0x008fc600078e00ff */
[----:B------:R-:W-:Y:S02]  /*00a0*/  LOP3.LUT R39, R39, 0x3f8, RZ, 0xc0, !PT ;  /* 0x000003f827277812 */ /* 0x000fe400078ec0ff */
[----:B------:R-:W-:Y:S02]  /*00b0*/  SHF.R.S32.HI R34, RZ, 0x15, R2 ;  /* 0x00000015ff227819 */ /* 0x000fe40000011402 */
[----:B------:R-:W-:Y:S02]  /*00c0*/  LOP3.LUT R2, R0, R39, RZ, 0xfc, !PT ;  /* 0x0000002700027212 */ /* 0x000fe400078efcff */
[----:B------:R-:W-:Y:S02]  /*00d0*/  SGXT R34, R34, 0x1 ;  /* 0x000000012222781a */ /* 0x000fe40000000200 */
[----:B------:R-:W-:Y:S02]  /*00e0*/  SHF.R.S32.HI R5, RZ, 0x1f, R2 ;  /* 0x0000001fff057819 */ /* 0x000fe40000011402 */
[----:B------:R-:W-:-:S02]  /*00f0*/  LOP3.LUT R7, R0, 0x2, R39, 0xfe, !PT ;  /* 0x0000000200077812 */ /* 0x000fc400078efe27 */
[----:B------:R-:W-:Y:S02]  /*0100*/  LEA.HI R4, R5, R2, RZ, 0x4 ;  /* 0x0000000205047211 */ /* 0x000fe400078f20ff */
[----:B------:R-:W-:Y:S02]  /*0110*/  LOP3.LUT R9, R0, 0x3, R39, 0xfe, !PT ;  /* 0x0000000300097812 */ /* 0x000fe400078efe27 */
[----:B------:R-:W-:Y:S01]  /*0120*/  LEA.HI R6, R34, R7, RZ, 0x4 ;  /* 0x0000000722067211 */ /* 0x000fe200078f20ff */
[----:B------:R-:W-:Y:S01]  /*0130*/  IMAD.SHL.U32 R37, R4, 0x4, RZ ;  /* 0x0000000404257824 */ /* 0x000fe200078e00ff */
[----:B------:R-:W-:Y:S02]  /*0140*/  LEA.HI R8, R34, R9, RZ, 0x4 ;  /* 0x0000000922087211 */ /* 0x000fe400078f20ff */
[----:B------:R-:W-:Y:S02]  /*0150*/  LOP3.LUT R6, R6, 0x7ffffff0, RZ, 0xc0, !PT ;  /* 0x7ffffff006067812 */ /* 0x000fe400078ec0ff */
[----:B------:R-:W-:-:S02]  /*0160*/  LOP3.LUT R5, R0, 0x1, R39, 0xfe, !PT ;  /* 0x0000000100057812 */ /* 0x000fc400078efe27 */
[----:B------:R-:W-:Y:S01]  /*0170*/  LOP3.LUT R8, R8, 0x7ffffff0, RZ, 0xc0, !PT ;  /* 0x7ffffff008087812 */ /* 0x000fe200078ec0ff */
[----:B------:R-:W-:Y:S01]  /*0180*/  IMAD.IADD R14, R7, 0x1, -R6 ;  /* 0x00000001070e7824 */ /* 0x000fe200078e0a06 */
[----:B------:R-:W-:Y:S02]  /*0190*/  LOP3.LUT R37, R37, 0xffffffc0, RZ, 0xc0, !PT ;  /* 0xffffffc025257812 */ /* 0x000fe400078ec0ff */
[----:B------:R-:W-:Y:S01]  /*01a0*/  LEA.HI R6, R34, R5, RZ, 0x4 ;  /* 0x0000000522067211 */ /* 0x000fe200078f20ff */
[----:B------:R-:W-:Y:S02]  /*01b0*/  IMAD.IADD R18, R9, 0x1, -R8 ;  /* 0x0000000109127824 */ /* 0x000fe400078e0a08 */
[--C-:B------:R-:W-:Y:S01]  /*01c0*/  IMAD R9, R14, 0x2, R37.reuse ;  /* 0x000000020e097824 */ /* 0x100fe200078e0225 */
[----:B------:R-:W-:Y:S01]  /*01d0*/  LOP3.LUT R6, R6, 0x7ffffff0, RZ, 0xc0, !PT ;  /* 0x7ffffff006067812 */ /* 0x000fe200078ec0ff */
[----:B------:R-:W-:Y:S02]  /*01e0*/  IMAD R21, R18, 0x2, R37 ;  /* 0x0000000212157824 */ /* 0x000fe400078e0225 */
[----:B--2---:R-:W-:-:S04]  /*01f0*/  IMAD.WIDE R8, R9, 0x4, R26 ;  /* 0x0000000409087825 */ /* 0x004fc800078e021a */
[----:B------:R-:W-:Y:S01]  /*0200*/  IMAD.IADD R38, R5, 0x1, -R6 ;  /* 0x0000000105267824 */ /* 0x000fe200078e0a06 */
[----:B------:R-:W2:Y:S01]  /*0210*/  LDG.E.EL R7, desc[UR6][R8.64] ;  /* 0x0000000608077981 */ /* 0x000ea2000c2e1900 */
[----:B------:R-:W-:-:S03]  /*0220*/  IMAD.WIDE R20, R21, 0x4, R26 ;  /* 0x0000000415147825 */ /* 0x000fc600078e021a */
[----:B------:R-:W2:Y:S01]  /*0230*/  LDG.E.EL R6, desc[UR6][R8.64+0x4] ;  /* 0x0000040608067981 */ /* 0x000ea2000c2e1900 */
[----:B------:R-:W-:Y:S01]  /*0240*/  IMAD R11, R38, 0x2, R37 ;  /* 0x00000002260b7824 */ /* 0x000fe200078e0225 */
[----:B------:R-:W-:Y:S02]  /*0250*/  LOP3.LUT R17, R37, 0x20, RZ, 0xfc, !PT ;  /* 0x0000002025117812 */ /* 0x000fe400078efcff */
[----:B------:R-:W3:Y:S01]  /*0260*/  LDG.E.EL R19, desc[UR6][R20.64] ;  /* 0x0000000614137981 */ /* 0x000ee2000c2e1900 */
[----:B------:R-:W-:-:S03]  /*0270*/  IMAD.WIDE R10, R11, 0x4, R26 ;  /* 0x000000040b0a7825 */ /* 0x000fc600078e021a */
[----:B------:R-:W3:Y:S01]  /*0280*/  LDG.E.EL R30, desc[UR6][R20.64+0x4] ;  /* 0x00000406141e7981 */ /* 0x000ee2000c2e1900 */
[----:B------:R-:W-:-:S03]  /*0290*/  IMAD R23, R14, 0x2, R17 ;  /* 0x000000020e177824 */ /* 0x000fc600078e0211 */
[----:B------:R-:W5:Y:S01]  /*02a0*/  LDG.E.EL R15, desc[UR6][R10.64] ;  /* 0x000000060a0f7981 */ /* 0x000f62000c2e1900 */
[----:B------:R-:W-:-:S03]  /*02b0*/  IMAD.WIDE R22, R23, 0x4, R26 ;  /* 0x0000000417167825 */ /* 0x000fc600078e021a */
[----:B------:R-:W5:Y:S01]  /*02c0*/  LDG.E.EL R29, desc[UR6][R10.64+0x4] ;  /* 0x000004060a1d7981 */ /* 0x000f62000c2e1900 */
[--C-:B------:R-:W-:Y:S02]  /*02d0*/  IMAD R25, R18, 0x2, R17.reuse ;  /* 0x0000000212197824 */ /* 0x100fe400078e0211 */
[----:B------:R-:W-:Y:S01]  /*02e0*/  IMAD R45, R38, 0x2, R17 ;  /* 0x00000002262d7824 */ /* 0x000fe200078e0211 */
[----:B------:R-:W4:Y:S01]  /*02f0*/  LDG.E.EL R13, desc[UR6][R22.64] ;  /* 0x00000006160d7981 */ /* 0x000f22000c2e1900 */
[----:B------:R-:W-:Y:S01]  /*0300*/  IMAD.WIDE R24, R25, 0x4, R26 ;  /* 0x0000000419187825 */ /* 0x000fe200078e021a */
[----:B------:R-:W-:-:S03]  /*0310*/  LOP3.LUT R5, R4, 0x7ffffff0, RZ, 0xc0, !PT ;  /* 0x7ffffff004057812 */ /* 0x000fc600078ec0ff */
[----:B------:R-:W-:Y:S01]  /*0320*/  IMAD.WIDE R44, R45, 0x4, R26 ;  /* 0x000000042d2c7825 */ /* 0x000fe200078e021a */
[----:B------:R-:W4:Y:S03]  /*0330*/  LDG.E.EL R8, desc[UR6][R24.64] ;  /* 0x0000000618087981 */ /* 0x000f26000c2e1900 */
[----:B------:R-:W-:Y:S02]  /*0340*/  IMAD.IADD R12, R2, 0x1, -R5 ;  /* 0x00000001020c7824 */ /* 0x000fe400078e0a05 */
[----:B------:R-:W4:Y:S02]  /*0350*/  LDG.E.EL R44, desc[UR6][R44.64] ;  /* 0x000000062c2c7981 */ /* 0x000f24000c2e1900 */
[----:B------:R-:W-:-:S04]  /*0360*/  IMAD R5, R12, 0x2, R37 ;  /* 0x000000020c057824 */ /* 0x000fc800078e0225 */
[----:B------:R-:W-:-:S05]  /*0370*/  IMAD.WIDE R4, R5, 0x4, R26 ;  /* 0x0000000405047825 */ /* 0x000fca00078e021a */
[----:B------:R-:W4:Y:S04]  /*0380*/  LDG.E.EL R9, desc[UR6][R4.64] ;  /* 0x0000000604097981 */ /* 0x000f28000c2e1900 */
[----:B------:R1:W4:Y:S02]  /*0390*/  LDG.E.EL R28, desc[UR6][R4.64+0x4] ;  /* 0x00000406041c7981 */ /* 0x000324000c2e1900 */
[----:B01----:R-:W-:-:S04]  /*03a0*/  IMAD R5, R12, 0x2, R17 ;  /* 0x000000020c057824 */ /* 0x003fc800078e0211 */
[----:B------:R-:W-:-:S05]  /*03b0*/  IMAD.WIDE R4, R5, 0x4, R26 ;  /* 0x0000000405047825 */ /* 0x000fca00078e021a */
[----:B------:R0:W4:Y:S02]  /*03c0*/  LDG.E.EL R31, desc[UR6][R4.64] ;  /* 0x00000006041f7981 */ /* 0x000124000c2e1900 */
[----:B0-----:R-:W-:Y:S02]  /*03d0*/  LOP3.LUT R5, R37, 0x20, RZ, 0xfc, !PT ;  /* 0x0000002025057812 */ /* 0x001fe400078efcff */
[C---:B--2---:R-:W-:Y:S02]  /*03e0*/  FSETP.GT.AND P3, PT, R6.reuse, R7, PT ;  /* 0x000000070600720b */ /* 0x044fe40003f64000 */
[----:B------:R-:W-:Y:S02]  /*03f0*/  FSETP.NAN.AND P0, PT, R6, R6, PT ;  /* 0x000000060600720b */ /* 0x000fe40003f08000 */
[----:B---3--:R-:W-:Y:S02]  /*0400*/  FSETP.GT.AND P2, PT, R30, R19, PT ;  /* 0x000000131e00720b */ /* 0x008fe40003f44000 */
[----:B------:R-:W-:-:S07]  /*0410*/  P2R R16, PR, RZ, 0x8 ;  /* 0x00000008ff107803 */ /* 0x000fce0000000000 */
[----:B------:R-:W-:Y:S02]  /*0420*/  @!P3 SEL R6, R6, R7, P0 ;  /* 0x000000070606b207 */ /* 0x000fe40000000000 */
[C---:B-----5:R-:W-:Y:S02]  /*0430*/  FSETP.GT.AND P1, PT, R29.reuse, R15, PT ;  /* 0x0000000f1d00720b */ /* 0x060fe40003f24000 */
[----:B------:R-:W-:Y:S02]  /*0440*/  FSETP.NAN.AND P0, PT, R30, R30, PT ;  /* 0x0000001e1e00720b */ /* 0x000fe40003f08000 */
[----:B----4-:R-:W-:Y:S02]  /*0450*/  FSETP.GEU.AND P3, PT, R6, R13, PT ;  /* 0x0000000d0600720b */ /* 0x010fe40003f6e000 */
[----:B------:R-:W-:Y:S02]  /*0460*/  @!P2 SEL R30, R30, R19, P0 ;  /* 0x000000131e1ea207 */ /* 0x000fe40000000000 */
[----:B------:R-:W-:-:S02]  /*0470*/  FSETP.NAN.AND P0, PT, R29, R29, PT ;  /* 0x0000001d1d00720b */ /* 0x000fc40003f08000 */
[----:B------:R-:W-:Y:S02]  /*0480*/  P2R R25, PR, RZ, 0x4 ;  /* 0x00000004ff197803 */ /* 0x000fe40000000000 */
[----:B------:R-:W-:Y:S02]  /*0490*/  FSETP.GEU.AND P2, PT, R30, R8, PT ;  /* 0x000000081e00720b */ /* 0x000fe40003f4e000 */
[----:B------:R-:W-:Y:S02]  /*04a0*/  @!P1 SEL R29, R29, R15, P0 ;  /* 0x0000000f1d1d9207 */ /* 0x000fe40000000000 */
[----:B------:R-:W-:Y:S02]  /*04b0*/  P2R R24, PR, RZ, 0x2 ;  /* 0x00000002ff187803 */ /* 0x000fe40000000000 */
[----:B------:R-:W-:Y:S02]  /*04c0*/  FSETP.NAN.AND P0, PT, R13, R13, PT ;  /* 0x0000000d0d00720b */ /* 0x000fe40003f08000 */
[----:B------:R-:W-:-:S02]  /*04d0*/  FSETP.GEU.AND P1, PT, R29, R44, PT ;  /* 0x0000002c1d00720b */ /* 0x000fc40003f2e000 */
[----:B------:R-:W-:Y:S02]  /*04e0*/  @P3 SEL R13, R13, R6, P0 ;  /* 0x000000060d0d3207 */ /* 0x000fe40000000000 */
[----:B------:R-:W-:-:S04]  /*04f0*/  FSETP.NAN.AND P0, PT, R8, R8, PT ;  /* 0x000000080800720b */ /* 0x000fc80003f08000 */
[----:B------:R-:W-:Y:S02]  /*0500*/  @P2 SEL R8, R8, R30, P0 ;  /* 0x0000001e08082207 */ /* 0x000fe40000000000 */
[C---:B------:R-:W-:Y:S02]  /*0510*/  FSETP.NAN.AND P0, PT, R44.reuse, R44, PT ;  /* 0x0000002c2c00720b */ /* 0x040fe40003f08000 */
[----:B------:R-:W-:Y:S02]  /*0520*/  P2R R10, PR, RZ, 0x2 ;  /* 0x00000002ff0a7803 */ /* 0x000fe40000000000 */
[----:B------:R-:W-:Y:S02]  /*0530*/  @P1 SEL R44, R44, R29, P0 ;  /* 0x0000001d2c2c1207 */ /* 0x000fe40000000000 */
[----:B------:R-:W-:Y:S02]  /*0540*/  FSETP.GT.AND P1, PT, R28, R9, PT ;  /* 0x000000091c00720b */ /* 0x000fe40003f24000 */
[----:B------:R-:W-:-:S02]  /*0550*/  LOP3.LUT R7, R0, 0x4, R39, 0xfe, !PT ;  /* 0x0000000400077812 */ /* 0x000fc400078efe27 */
[----:B------:R-:W-:Y:S02]  /*0560*/  FSETP.NAN.AND P0, PT, R28, R28, PT ;  /* 0x0000001c1c00720b */ /* 0x000fe40003f08000 */
[----:B------:R-:W-:-:S04]  /*0570*/  LEA.HI R6, R34, R7, RZ, 0x4 ;  /* 0x0000000722067211 */ /* 0x000fc800078f20ff */
[----:B------:R-:W-:-:S03]  /*0580*/  LOP3.LUT R6, R6, 0x7ffffff0, RZ, 0xc0, !PT ;  /* 0x7ffffff006067812 */ /* 0x000fc600078ec0ff */
[----:B------:R-:W-:Y:S02]  /*0590*/  @!P1 SEL R28, R28, R9, P0 ;  /* 0x000000091c1c9207 */ /* 0x000fe40000000000 */
[----:B------:R-:W-:Y:S01]  /*05a0*/  P2R R23, PR, RZ, 0x2 ;  /* 0x00000002ff177803 */ /* 0x000fe20000000000 */
[----:B------:R-:W-:Y:S01]  /*05b0*/  IMAD.IADD R30, R7, 0x1, -R6 ;  /* 0x00000001071e7824 */ /* 0x000fe200078e0a06 */
[----:B------:R-:W-:-:S03]  /*05c0*/  FSETP.GEU.AND P1, PT, R28, R31, PT ;  /* 0x0000001f1c00720b */ /* 0x000fc60003f2e000 */
[----:B------:R-:W-:Y:S01]  /*05d0*/  IMAD R7, R30, 0x2, R37 ;  /* 0x000000021e077824 */ /* 0x000fe200078e0225 */
[----:B------:R-:W-:-:S03]  /*05e0*/  FSETP.NAN.AND P0, PT, R31, R31, PT ;  /* 0x0000001f1f00720b */ /* 0x000fc60003f08000 */
[----:B------:R-:W-:-:S05]  /*05f0*/  IMAD.WIDE R6, R7, 0x4, R26 ;  /* 0x0000000407067825 */ /* 0x000fca00078e021a */
[----:B------:R-:W2:Y:S01]  /*0600*/  LDG.E.EL R9, desc[UR6][R6.64] ;  /* 0x0000000606097981 */ /* 0x000ea2000c2e1900 */
[----:B------:R-:W-:-:S03]  /*0610*/  @P1 SEL R31, R31, R28, P0 ;  /* 0x0000001c1f1f1207 */ /* 0x000fc60000000000 */
[----:B------:R0:W2:Y:S01]  /*0620*/  LDG.E.EL R28, desc[UR6][R6.64+0x4] ;  /* 0x00000406061c7981 */ /* 0x0000a2000c2e1900 */
[----:B------:R-:W-:-:S04]  /*0630*/  IMAD R5, R30, 0x2, R5 ;  /* 0x000000021e057824 */ /* 0x000fc800078e0205 */
[----:B------:R-:W-:-:S05]  /*0640*/  IMAD.WIDE R4, R5, 0x4, R26 ;  /* 0x0000000405047825 */ /* 0x000fca00078e021a */
[----:B------:R-:W3:Y:S01]  /*0650*/  LDG.E.EL R29, desc[UR6][R4.64] ;  /* 0x00000006041d7981 */ /* 0x000ee2000c2e1900 */
[----:B------:R-:W-:Y:S02]  /*0660*/  P2R R32, PR, RZ, 0x2 ;  /* 0x00000002ff207803 */ /* 0x000fe40000000000 */
[----:B0-----:R-:W-:-:S04]  /*0670*/  LOP3.LUT R7, R0, 0x5, R39, 0xfe, !PT ;  /* 0x0000000500077812 */ /* 0x001fc800078efe27 */
[----:B------:R-:W-:-:S04]  /*0680*/  LEA.HI R6, R34, R7, RZ, 0x4 ;  /* 0x0000000722067211 */ /* 0x000fc800078f20ff */
[----:B------:R-:W-:Y:S02]  /*0690*/  LOP3.LUT R6, R6, 0x7ffffff0, RZ, 0xc0, !PT ;  /* 0x7ffffff006067812 */ /* 0x000fe400078ec0ff */
[C---:B--2---:R-:W-:Y:S02]  /*06a0*/  FSETP.GT.AND P1, PT, R28.reuse, R9, PT ;  /* 0x000000091c00720b */ /* 0x044fe40003f24000 */
[----:B------:R-:W-:Y:S02]  /*06b0*/  FSETP.NAN.AND P0, PT, R28, R28, PT ;  /* 0x0000001c1c00720b */ /* 0x000fe40003f08000 */
[----:B------:R-:W-:-:S09]  /*06c0*/  P2R R22, PR, RZ, 0x2 ;  /* 0x00000002ff167803 */ /* 0x000fd20000000000 */
[----:B------:R-:W-:-:S04]  /*06d0*/  @!P1 SEL R28, R28, R9, P0 ;  /* 0x000000091c1c9207 */ /* 0x000fc80000000000 */
[-C--:B---3--:R-:W-:Y:S02]  /*06e0*/  FSETP.GEU.AND P1, PT, R28, R29.reuse, PT ;  /* 0x0000001d1c00720b */ /* 0x088fe40003f2e000 */
[----:B------:R-:W-:-:S11]  /*06f0*/  FSETP.NAN.AND P0, PT, R29, R29, PT ;  /* 0x0000001d1d00720b */ /* 0x000fd60003f08000 */
[----:B------:R-:W-:Y:S01]  /*0700*/  @P1 SEL R29, R29, R28, P0 ;  /* 0x0000001c1d1d1207 */ /* 0x000fe20000000000 */
[----:B------:R-:W-:-:S04]  /*0710*/  IMAD.IADD R28, R7, 0x1, -R6 ;  /* 0x00000001071c7824 */ /* 0x000fc800078e0a06 */
[----:B------:R-:W-:-:S04]  /*0720*/  IMAD R7, R28, 0x2, R37 ;  /* 0x000000021c077824 */ /* 0x000fc800078e0225 */
[----:B------:R-:W-:-:S05]  /*0730*/  IMAD.WIDE R6, R7, 0x4, R26 ;  /* 0x0000000407067825 */ /* 0x000fca00078e021a */
[----:B------:R-:W2:Y:S04]  /*0740*/  LDG.E.EL R9, desc[UR6][R6.64] ;  /* 0x0000000606097981 */ /* 0x000ea8000c2e1900 */
[----:B------:R0:W2:Y:S01]  /*0750*/  LDG.E.EL R15, desc[UR6][R6.64+0x4] ;  /* 0x00000406060f7981 */ /* 0x0000a2000c2e1900 */
[----:B------:R-:W-:-:S04]  /*0760*/  IMAD R5, R28, 0x2, R17 ;  /* 0x000000021c057824 */ /* 0x000fc800078e0211 */
[----:B------:R-:W-:-:S05]  /*0770*/  IMAD.WIDE R4, R5, 0x4, R26 ;  /* 0x0000000405047825 */ /* 0x000fca00078e021a */
[----:B------:R-:W3:Y:S01]  /*0780*/  LDG.E.EL R40, desc[UR6][R4.64] ;  /* 0x0000000604287981 */ /* 0x000ee2000c2e1900 */
[----:B------:R-:W-:Y:S02]  /*0790*/  P2R R36, PR, RZ, 0x2 ;  /* 0x00000002ff247803 */ /* 0x000fe40000000000 */
[----:B------:R-:W-:-:S05]  /*07a0*/  LOP3.LUT R33, R37, 0x21, RZ, 0xfc, !PT ;  /* 0x0000002125217812 */ /* 0x000fca00078efcff */
[----:B0-----:R-:W-:-:S04]  /*07b0*/  IMAD R7, R18, 0x2, R33 ;  /* 0x0000000212077824 */ /* 0x001fc800078e0221 */
[----:B------:R-:W-:Y:S01]  /*07c0*/  IMAD.WIDE R6, R7, 0x4, R26 ;  /* 0x0000000407067825 */ /* 0x000fe200078e021a */
[C---:B--2---:R-:W-:Y:S02]  /*07d0*/  FSETP.GT.AND P1, PT, R15.reuse, R9, PT ;  /* 0x000000090f00720b */ /* 0x044fe40003f24000 */
[----:B------:R-:W-:-:S11]  /*07e0*/  FSETP.NAN.AND P0, PT, R15, R15, PT ;  /* 0x0000000f0f00720b */ /* 0x000fd60003f08000 */
[----:B------:R-:W-:-:S04]  /*07f0*/  @!P1 SEL R15, R15, R9, P0 ;  /* 0x000000090f0f9207 */ /* 0x000fc80000000000 */
[-C--:B---3--:R-:W-:Y:S02]  /*0800*/  FSETP.GEU.AND P0, PT, R15, R40.reuse, PT ;  /* 0x000000280f00720b */ /* 0x088fe40003f0e000 */
[----:B------:R-:W-:Y:S02]  /*0810*/  P2R R21, PR, RZ, 0x2 ;  /* 0x00000002ff157803 */ /* 0x000fe40000000000 */
[----:B------:R-:W-:-:S09]  /*0820*/  FSETP.NAN.AND P1, PT, R40, R40, PT ;  /* 0x000000282800720b */ /* 0x000fd20003f28000 */
[----:B------:R-:W-:Y:S02]  /*0830*/  @P0 SEL R40, R40, R15, P1 ;  /* 0x0000000f28280207 */ /* 0x000fe40000800000 */
[----:B------:R-:W2:Y:S01]  /*0840*/  LDG.E.EL R15, desc[UR6][R6.64] ;  /* 0x00000006060f7981 */ /* 0x000ea2000c2e1900 */
[----:B------:R-:W-:Y:S01]  /*0850*/  P2R R11, PR, RZ, 0x4 ;  /* 0x00000004ff0b7803 */ /* 0x000fe20000000000 */
[----:B------:R-:W-:Y:S01]  /*0860*/  IMAD R9, R14, 0x2, R33 ;  /* 0x000000020e097824 */ /* 0x000fe200078e0221 */
[-C--:B--2---:R-:W-:Y:S02]  /*0870*/  FSETP.GEU.AND P2, PT, R8, R15.reuse, PT ;  /* 0x0000000f0800720b */ /* 0x084fe40003f4e000 */
[----:B------:R-:W-:-:S11]  /*0880*/  FSETP.NAN.AND P1, PT, R15, R15, PT ;  /* 0x0000000f0f00720b */ /* 0x000fd60003f28000 */
[----:B------:R-:W-:Y:S01]  /*0890*/  @P2 SEL R15, R15, R8, P1 ;  /* 0x000000080f0f2207 */ /* 0x000fe20000800000 */
[----:B------:R-:W-:-:S05]  /*08a0*/  IMAD.WIDE R8, R9, 0x4, R26 ;  /* 0x0000000409087825 */ /* 0x000fca00078e021a */
[----:B------:R-:W2:Y:S01]  /*08b0*/  LDG.E.EL R14, desc[UR6][R8.64] ;  /* 0x00000006080e7981 */ /* 0x000ea2000c2e1900 */
[----:B------:R-:W-:-:S04]  /*08c0*/  LOP3.LUT R5, R0, 0x6, R39, 0xfe, !PT ;  /* 0x0000000600057812 */ /* 0x000fc800078efe27 */
[----:B------:R-:W-:-:S04]  /*08d0*/  LEA.HI R6, R34, R5, RZ, 0x4 ;  /* 0x0000000522067211 */ /* 0x000fc800078f20ff */
[----:B------:R-:W-:Y:S02]  /*08e0*/  LOP3.LUT R6, R6, 0x7ffffff0, RZ, 0xc0, !PT ;  /* 0x7ffffff006067812 */ /* 0x000fe400078ec0ff */
[----:B------:R-:W-:-:S03]  /*08f0*/  P2R R4, PR, RZ, 0x1 ;  /* 0x00000001ff047803 */ /* 0x000fc60000000000 */
[----:B------:R-:W-:-:S04]  /*0900*/  IMAD.IADD R42, R5, 0x1, -R6 ;  /* 0x00000001052a7824 */ /* 0x000fc800078e0a06 */
[----:B------:R-:W-:-:S04]  /*0910*/  IMAD R7, R42, 0x2, R37 ;  /* 0x000000022a077824 */ /* 0x000fc800078e0225 */
[----:B------:R-:W-:-:S05]  /*0920*/  IMAD.WIDE R6, R7, 0x4, R26 ;  /* 0x0000000407067825 */ /* 0x000fca00078e021a */
[----:B------:R-:W3:Y:S01]  /*0930*/  LDG.E.EL R41, desc[UR6][R6.64+0x4] ;  /* 0x0000040606297981 */ /* 0x000ee2000c2e1900 */
[-C--:B--2---:R-:W-:Y:S02]  /*0940*/  FSETP.GEU.AND P0, PT, R13, R14.reuse, PT ;  /* 0x0000000e0d00720b */ /* 0x084fe40003f0e000 */
[----:B------:R-:W-:-:S11]  /*0950*/  FSETP.NAN.AND P1, PT, R14, R14, PT ;  /* 0x0000000e0e00720b */ /* 0x000fd60003f28000 */
[----:B------:R-:W-:Y:S02]  /*0960*/  @P0 SEL R14, R14, R13, P1 ;  /* 0x0000000d0e0e0207 */ /* 0x000fe40000800000 */
[----:B------:R-:W2:Y:S01]  /*0970*/  LDG.E.EL R13, desc[UR6][R6.64] ;  /* 0x00000006060d7981 */ /* 0x000ea2000c2e1900 */
[----:B------:R-:W-:Y:S01]  /*0980*/  P2R R19, PR, RZ, 0x1 ;  /* 0x00000001ff137803 */ /* 0x000fe20000000000 */
[----:B------:R-:W-:-:S04]  /*0990*/  IMAD R9, R38, 0x2, R33 ;  /* 0x0000000226097824 */ /* 0x000fc800078e0221 */
[----:B------:R-:W-:Y:S01]  /*09a0*/  IMAD.WIDE R8, R9, 0x4, R26 ;  /* 0x0000000409087825 */ /* 0x000fe200078e021a */
[C---:B---3--:R-:W-:Y:S02]  /*09b0*/  FSETP.NAN.AND P1, PT, R41.reuse, R41, PT ;  /* 0x000000292900720b */ /* 0x048fe40003f28000 */
[----:B--2---:R-:W-:-:S13]  /*09c0*/  FSETP.GT.AND P0, PT, R41, R13, PT ;  /* 0x0000000d2900720b */ /* 0x004fda0003f04000 */
[----:B------:R-:W-:Y:S02]  /*09d0*/  @!P0 SEL R41, R41, R13, P1 ;  /* 0x0000000d29298207 */ /* 0x000fe40000800000 */
[----:B------:R0:W2:Y:S01]  /*09e0*/  LDG.E.EL R13, desc[UR6][R8.64] ;  /* 0x00000006080d7981 */ /* 0x0000a2000c2e1900 */
[----:B------:R-:W-:-:S04]  /*09f0*/  LOP3.LUT R39, R0, 0x7, R39, 0xfe, !PT ;  /* 0x0000000700277812 */ /* 0x000fc800078efe27 */
[----:B------:R-:W-:-:S04]  /*0a00*/  LEA.HI R34, R34, R39, RZ, 0x4 ;  /* 0x0000002722227211 */ /* 0x000fc800078f20ff */
[----:B------:R-:W-:Y:S01]  /*0a10*/  LOP3.LUT R34, R34, 0x7ffffff0, RZ, 0xc0, !PT ;  /* 0x7ffffff022227812 */ /* 0x000fe200078ec0ff */
[----:B------:R-:W-:Y:S01]  /*0a20*/  IMAD R35, R42, 0x2, R17 ;  /* 0x000000022a237824 */ /* 0x000fe200078e0211 */
[----:B------:R-:W-:-:S03]  /*0a30*/  P2R R5, PR, RZ, 0x1 ;  /* 0x00000001ff057803 */ /* 0x000fc60000000000 */
[----:B------:R-:W-:Y:S02]  /*0a40*/  IMAD.IADD R34, R39, 0x1, -R34 ;  /* 0x0000000127227824 */ /* 0x000fe400078e0a22 */
[----:B------:R-:W-:-:S04]  /*0a50*/  IMAD.WIDE R6, R35, 0x4, R26 ;  /* 0x0000000423067825 */ /* 0x000fc800078e021a */
[----:B0-----:R-:W-:Y:S01]  /*0a60*/  IMAD R9, R34, 0x2, R37 ;  /* 0x0000000222097824 */ /* 0x001fe200078e0225 */
[----:B------:R-:W3:Y:S03]  /*0a70*/  LDG.E.EL R35, desc[UR6][R6.64] ;  /* 0x0000000606237981 */ /* 0x000ee6000c2e1900 */
[----:B------:R-:W-:-:S05]  /*0a80*/  IMAD.WIDE R8, R9, 0x4, R26 ;  /* 0x0000000409087825 */ /* 0x000fca00078e021a */
[----:B------:R-:W4:Y:S01]  /*0a90*/  LDG.E.EL R37, desc[UR6][R8.64+0x4] ;  /* 0x0000040608257981 */ /* 0x000f22000c2e1900 */
[-C--:B--2---:R-:W-:Y:S02]  /*0aa0*/  FSETP.GEU.AND P0, PT, R44, R13.reuse, PT ;  /* 0x0000000d2c00720b */ /* 0x084fe40003f0e000 */
[----:B------:R-:W-:-:S11]  /*0ab0*/  FSETP.NAN.AND P1, PT, R13, R13, PT ;  /* 0x0000000d0d00720b */ /* 0x000fd60003f28000 */
[----:B------:R-:W-:Y:S02]  /*0ac0*/  @P0 SEL R13, R13, R44, P1 ;  /* 0x0000002c0d0d0207 */ /* 0x000fe40000800000 */
[----:B------:R-:W2:Y:S01]  /*0ad0*/  LDG.E.EL R44, desc[UR6][R8.64] ;  /* 0x00000006082c7981 */ /* 0x000ea2000c2e1900 */
[----:B------:R-:W-:Y:S02]  /*0ae0*/  P2R R38, PR, RZ, 0x1 ;  /* 0x00000001ff267803 */ /* 0x000fe40000000000 */
[-C--:B---3--:R-:W-:Y:S02]  /*0af0*/  FSETP.GEU.AND P1, PT, R41, R35.reuse, PT ;  /* 0x000000232900720b */ /* 0x088fe40003f2e000 */
[----:B------:R-:W-:Y:S02]  /*0b00*/  P2R R18, PR, RZ, 0x4 ;  /* 0x00000004ff127803 */ /* 0x000fe40000000000 */
[----:B------:R-:W-:-:S09]  /*0b10*/  FSETP.NAN.AND P2, PT, R35, R35, PT ;  /* 0x000000232300720b */ /* 0x000fd20003f48000 */
[----:B------:R-:W-:Y:S02]  /*0b20*/  @P1 SEL R35, R35, R41, P2 ;  /* 0x0000002923231207 */ /* 0x000fe40001000000 */
[C---:B----4-:R-:W-:Y:S02]  /*0b30*/  FSETP.NAN.AND P2, PT, R37.reuse, R37, PT ;  /* 0x000000252500720b */ /* 0x050fe40003f48000 */
[----:B------:R-:W-:Y:S01]  /*0b40*/  P2R R20, PR, RZ, 0x8 ;  /* 0x00000008ff147803 */ /* 0x000fe20000000000 */
[----:B------:R-:W-:Y:S01]  /*0b50*/  IMAD R17, R34, 0x2, R17 ;  /* 0x0000000222117824 */ /* 0x000fe200078e0211 */
[----:B--2---:R-:W-:-:S04]  /*0b60*/  FSETP.GT.AND P0, PT, R37, R44, PT ;  /* 0x0000002c2500720b */ /* 0x004fc80003f04000 */
[----:B------:R-:W-:-:S09]  /*0b70*/  P2R R7, PR, RZ, 0x1 ;  /* 0x00000001ff077803 */ /* 0x000fd20000000000 */
[----:B------:R-:W-:Y:S02]  /*0b80*/  @!P0 SEL R37, R37, R44, P2 ;  /* 0x0000002c25258207 */ /* 0x000fe40001000000 */
[----:B------:R-:W-:-:S04]  /*0b90*/  ISETP.NE.AND P0, PT, R36, RZ, PT ;  /* 0x000000ff2400720c */ /* 0x000fc80003f05270 */
[----:B------:R-:W-:Y:S02]  /*0ba0*/  P2R R8, PR, RZ, 0x1 ;  /* 0x00000001ff087803 */ /* 0x000fe40000000000 */
        /* <DEDUP_REMOVED lines=18> */
[----:B------:R-:W-:Y:S01]  /*0cd0*/  ISETP.NE.AND P0, PT, R16, RZ, PT ;  /* 0x000000ff1000720c */ /* 0x000fe20003f05270 */
[----:B------:R-:W-:-:S05]  /*0ce0*/  IMAD.WIDE R16, R17, 0x4, R26 ;  /* 0x0000000411107825 */ /* 0x000fca00078e021a */
[----:B------:R-:W2:Y:S02]  /*0cf0*/  LDG.E.EL R36, desc[UR6][R16.64] ;  /* 0x0000000610247981 */ /* 0x000ea4000c2e1900 */
[-C--:B--2---:R-:W-:Y:S02]  /*0d00*/  FSETP.GEU.AND P2, PT, R37, R36.reuse, PT ;  /* 0x000000242500720b */ /* 0x084fe40003f4e000 */
[----:B------:R-:W-:-:S11]  /*0d10*/  FSETP.NAN.AND P3, PT, R36, R36, PT ;  /* 0x000000242400720b */ /* 0x000fd60003f68000 */
[----:B------:R-:W-:Y:S02]  /*0d20*/  @P2 SEL R36, R36, R37, P3 ;  /* 0x0000002524242207 */ /* 0x000fe40001800000 */
[----:B------:R-:W-:Y:S02]  /*0d30*/  P2R R37, PR, RZ, 0x4 ;  /* 0x00000004ff257803 */ /* 0x000fe40000000000 */
[----:B------:R-:W-:-:S04]  /*0d40*/  ISETP.NE.AND P2, PT, R38, RZ, PT ;  /* 0x000000ff2600720c */ /* 0x000fc80003f45270 */
[----:B------:R-:W-:Y:S02]  /*0d50*/  P2R R38, PR, RZ, 0x4 ;  /* 0x00000004ff267803 */ /* 0x000fe40000000000 */
[----:B------:R-:W-:Y:S01]  /*0d60*/  ISETP.NE.AND P2, PT, R19, RZ, PT ;  /* 0x000000ff1300720c */ /* 0x000fe20003f45270 */
[----:B------:R-:W-:-:S03]  /*0d70*/  IMAD R19, R12, 0x2, R33 ;  /* 0x000000020c137824 */ /* 0x000fc600078e0221 */
[----:B------:R-:W-:Y:S02]  /*0d80*/  P2R R39, PR, RZ, 0x4 ;  /* 0x00000004ff277803 */ /* 0x000fe40000000000 */
[----:B------:R-:W-:Y:S01]  /*0d90*/  ISETP.NE.AND P2, PT, R18, RZ, PT ;  /* 0x000000ff1200720c */ /* 0x000fe20003f45270 */
[----:B------:R-:W-:-:S05]  /*0da0*/  IMAD.WIDE R18, R19, 0x4, R26 ;  /* 0x0000000413127825 */ /* 0x000fca00078e021a */
[----:B------:R-:W2:Y:S01]  /*0db0*/  LDG.E.EL R12, desc[UR6][R18.64] ;  /* 0x00000006120c7981 */ /* 0x000ea2000c2e1900 */
[----:B------:R-:W-:Y:S02]  /*0dc0*/  P2R R6, PR, RZ, 0x2 ;  /* 0x00000002ff067803 */ /* 0x000fe40000000000 */
[-C--:B--2---:R-:W-:Y:S02]  /*0dd0*/  FSETP.GEU.AND P1, PT, R31, R12.reuse, PT ;  /* 0x0000000c1f00720b */ /* 0x084fe40003f2e000 */
[----:B------:R-:W-:-:S11]  /*0de0*/  FSETP.NAN.AND P3, PT, R12, R12, PT ;  /* 0x0000000c0c00720b */ /* 0x000fd60003f68000 */
[----:B------:R-:W-:Y:S01]  /*0df0*/  @P1 SEL R12, R12, R31, P3 ;  /* 0x0000001f0c0c1207 */ /* 0x000fe20001800000 */
[----:B------:R-:W-:-:S04]  /*0e00*/  IMAD R31, R30, 0x2, R33 ;  /* 0x000000021e1f7824 */ /* 0x000fc800078e0221 */
[----:B------:R-:W-:-:S05]  /*0e10*/  IMAD.WIDE R30, R31, 0x4, R26 ;  /* 0x000000041f1e7825 */ /* 0x000fca00078e021a */
[----:B------:R0:W2:Y:S01]  /*0e20*/  LDG.E.EL R16, desc[UR6][R30.64] ;  /* 0x000000061e107981 */ /* 0x0000a2000c2e1900 */
[----:B------:R-:W-:-:S04]  /*0e30*/  IMAD R19, R42, 0x2, R33 ;  /* 0x000000022a137824 */ /* 0x000fc800078e0221 */
[----:B0-----:R-:W-:-:S05]  /*0e40*/  IMAD.WIDE R30, R19, 0x4, R26 ;  /* 0x00000004131e7825 */ /* 0x001fca00078e021a */
[----:B------:R-:W3:Y:S01]  /*0e50*/  LDG.E.EL R18, desc[UR6][R30.64] ;  /* 0x000000061e127981 */ /* 0x000ee2000c2e1900 */
[-C--:B--2---:R-:W-:Y:S02]  /*0e60*/  FSETP.GEU.AND P3, PT, R29, R16.reuse, PT ;  /* 0x000000101d00720b */ /* 0x084fe40003f6e000 */
[----:B------:R-:W-:-:S11]  /*0e70*/  FSETP.NAN.AND P4, PT, R16, R16, PT ;  /* 0x000000101000720b */ /* 0x000fd60003f88000 */
[----:B------:R-:W-:Y:S01]  /*0e80*/  @P3 SEL R16, R16, R29, P4 ;  /* 0x0000001d10103207 */ /* 0x000fe20002000000 */
[----:B------:R-:W-:-:S04]  /*0e90*/  IMAD R29, R28, 0x2, R33 ;  /* 0x000000021c1d7824 */ /* 0x000fc800078e0221 */
[----:B------:R-:W-:-:S05]  /*0ea0*/  IMAD.WIDE R28, R29, 0x4, R26 ;  /* 0x000000041d1c7825 */ /* 0x000fca00078e021a */
[----:B------:R0:W2:Y:S01]  /*0eb0*/  LDG.E.EL R17, desc[UR6][R28.64] ;  /* 0x000000061c117981 */ /* 0x0000a2000c2e1900 */
[----:B------:R-:W-:-:S04]  /*0ec0*/  IMAD R33, R34, 0x2, R33 ;  /* 0x0000000222217824 */ /* 0x000fc800078e0221 */
[----:B------:R-:W-:-:S05]  /*0ed0*/  IMAD.WIDE R26, R33, 0x4, R26 ;  /* 0x00000004211a7825 */ /* 0x000fca00078e021a */
[----:B------:R-:W4:Y:S01]  /*0ee0*/  LDG.E.EL R19, desc[UR6][R26.64] ;  /* 0x000000061a137981 */ /* 0x000f22000c2e1900 */
[----:B---3--:R-:W-:Y:S02]  /*0ef0*/  FSETP.NAN.AND P6, PT, R18, R18, PT ;  /* 0x000000121200720b */ /* 0x008fe40003fc8000 */
[----:B------:R-:W-:Y:S01]  /*0f00*/  P2R R32, PR, RZ, 0x1 ;  /* 0x00000001ff207803 */ /* 0x000fe20000000000 */
[----:B------:R-:W-:Y:S01]  /*0f10*/  UPRMT UR4, UR5, 0x654, UR4 ;  /* 0x0000065405047896 */ /* 0x000fe20008000004 */
[----:B------:R-:W-:-:S05]  /*0f20*/  IMAD.SHL.U32 R3, R3, 0x4, RZ ;  /* 0x0000000403037824 */ /* 0x000fca00078e00ff */
[----:B------:R-:W-:-:S04]  /*0f30*/  LOP3.LUT R3, R3, 0x1fc, RZ, 0xc0, !PT ;  /* 0x000001fc03037812 */ /* 0x000fc800078ec0ff */
[----:B0-----:R-:W-:Y:S02]  /*0f40*/  LEA R29, R3, UR4, 0x2 ;  /* 0x00000004031d7c11 */ /* 0x001fe4000f8e10ff */
[----:B------:R-:W-:Y:S02]  /*0f50*/  LOP3.LUT R3, R0, R3, RZ, 0xfc, !PT ;  /* 0x0000000300037212 */ /* 0x000fe400078efcff */
[----:B------:R-:W-:Y:S02]  /*0f60*/  SHF.R.S32.HI R0, RZ, 0x1f, R0 ;  /* 0x0000001fff007819 */ /* 0x000fe40000011400 */
[-C--:B--2---:R-:W-:Y:S02]  /*0f70*/  FSETP.GEU.AND P4, PT, R40, R17.reuse, PT ;  /* 0x000000112800720b */ /* 0x084fe40003f8e000 */
[----:B------:R-:W-:-:S11]  /*0f80*/  FSETP.NAN.AND P5, PT, R17, R17, PT ;  /* 0x000000111100720b */ /* 0x000fd60003fa8000 */
[----:B------:R-:W-:Y:S02]  /*0f90*/  @P4 SEL R17, R17, R40, P5 ;  /* 0x0000002811114207 */ /* 0x000fe40002800000 */
[----:B------:R-:W-:Y:S02]  /*0fa0*/  FSETP.GEU.AND P5, PT, R35, R18, PT ;  /* 0x000000122300720b */ /* 0x000fe40003fae000 */
[----:B----4-:R-:W-:-:S11]  /*0fb0*/  FSETP.NAN.AND P0, PT, R19, R19, PT ;  /* 0x000000131300720b */ /* 0x010fd60003f08000 */
[----:B------:R-:W-:Y:S02]  /*0fc0*/  @P5 SEL R18, R18, R35, P6 ;  /* 0x0000002312125207 */ /* 0x000fe40003000000 */
[----:B------:R-:W-:-:S13]  /*0fd0*/  FSETP.GEU.AND P6, PT, R36, R19, PT ;  /* 0x000000132400720b */ /* 0x000fda0003fce000 */
[----:B------:R-:W-:Y:S02]  /*0fe0*/  @P6 SEL R19, R19, R36, P0 ;  /* 0x0000002413136207 */ /* 0x000fe40000000000 */
[----:B------:R-:W-:-:S04]  /*0ff0*/  ISETP.NE.AND P0, PT, R32, RZ, PT ;  /* 0x000000ff2000720c */ /* 0x000fc80003f05270 */
[----:B------:R-:W-:Y:S02]  /*1000*/  SEL R28, RZ, 0x1, !P0 ;  /* 0x00000001ff1c7807 */ /* 0x000fe40004000000 */
        /* <DEDUP_REMOVED lines=11> */
[----:B------:R-:W-:Y:S02]  /*10c0*/  SEL R28, R28, 0x2, P0 ;  /* 0x000000021c1c7807 */ /* 0x000fe40000000000 */
        /* <DEDUP_REMOVED lines=8> */
[----:B------:R-:W-:Y:S02]  /*1150*/  ISETP.NE.AND P0, PT, R4, RZ, PT ;  /* 0x000000ff0400720c */ /* 0x000fe40003f05270 */
[----:B------:R-:W0:Y:S02]  /*1160*/  S2R R4, SR_TID.X ;  /* 0x0000000000047919 */ /* 0x000e240000002100 */
[----:B0-----:R-:W-:-:S05]  /*1170*/  IMAD.SHL.U32 R4, R4, 0x8, RZ ;  /* 0x0000000804047824 */ /* 0x001fca00078e00ff */
[----:B------:R-:W-:-:S04]  /*1180*/  LOP3.LUT R4, R4, 0x3f8, RZ, 0xc0, !PT ;  /* 0x000003f804047812 */ /* 0x000fc800078ec0ff */
[----:B------:R-:W-:Y:S01]  /*1190*/  LEA R26, R4, UR4, 0x2 ;  /* 0x00000004041a7c11 */ /* 0x000fe2000f8e10ff */
[----:B------:R-:W-:-:S04]  /*11a0*/  ULDC.64 UR4, c[0x0][0x218] ;  /* 0x0000860000047ab9 */ /* 0x000fc80000000a00 */
[----:B------:R0:W-:Y:S04]  /*11b0*/  STS.128 [R26], R12 ;  /* 0x0000000c1a007388 */ /* 0x0001e80000000c00 */
[----:B------:R1:W-:Y:S01]  /*11c0*/  STS.128 [R26+0x10], R16 ;  /* 0x000010101a007388 */ /* 0x0003e20000000c00 */
[----:B------:R-:W-:Y:S01]  /*11d0*/  BAR.SYNC.DEFER_BLOCKING 0x0 ;  /* 0x0000000000007b1d */ /* 0x000fe20000010000 */
[----:B------:R-:W-:Y:S02]  /*11e0*/  SEL R21, R21, 0x2, P0 ;  /* 0x0000000215157807 */ /* 0x000fe40000000000 */
[----:B------:R-:W-:Y:S02]  /*11f0*/  SEL R23, R23, 0x3, P1 ;  /* 0x0000000317177807 */ /* 0x000fe40000800000 */
[----:B------:R-:W-:-:S02]  /*1200*/  SEL R27, R21, 0x3, P4 ;  /* 0x00000003151b7807 */ /* 0x000fc40002000000 */
[----:B------:R-:W-:Y:S01]  /*1210*/  ISETP.NE.AND P0, PT, R7, RZ, PT ;  /* 0x000000ff0700720c */ /* 0x000fe20003f05270 */
[----:B------:R-:W2:Y:S01]  /*1220*/  LDC.64 R20, c[0x0][0x218] ;  /* 0x00008600ff147b82 */ /* 0x000ea20000000a00 */
[----:B------:R-:W-:Y:S02]  /*1230*/  ISETP.NE.AND P1, PT, R6, RZ, PT ;  /* 0x000000ff0600720c */ /* 0x000fe40003f25270 */
[----:B------:R-:W-:Y:S02]  /*1240*/  ISETP.NE.AND P4, PT, R5, RZ, PT ;  /* 0x000000ff0500720c */ /* 0x000fe40003f85270 */
[----:B------:R-:W-:Y:S01]  /*1250*/  SEL R25, R25, 0x3, P2 ;  /* 0x0000000319197807 */ /* 0x000fe20001000000 */
[----:B------:R-:W3:Y:S04]  /*1260*/  LDS.128 R8, [R29] ;  /* 0x000000001d087984 */ /* 0x000ee80000000c00 */
[----:B------:R4:W5:Y:S01]  /*1270*/  LDS.128 R4, [R29+0x800] ;  /* 0x000800001d047984 */ /* 0x0009620000000c00 */
[----:B------:R-:W-:-:S04]  /*1280*/  ISETP.NE.AND P2, PT, R39, RZ, PT ;  /* 0x000000ff2700720c */ /* 0x000fc80003f45270 */
[----:B------:R-:W-:Y:S02]  /*1290*/  SEL R28, R28, 0x3, P2 ;  /* 0x000000031c1c7807 */ /* 0x000fe40001000000 */
[----:B------:R-:W-:Y:S02]  /*12a0*/  ISETP.NE.AND P2, PT, R38, RZ, PT ;  /* 0x000000ff2600720c */ /* 0x000fe40003f45270 */
[----:B0-----:R-:W-:Y:S02]  /*12b0*/  SEL R13, RZ, 0x1, !P4 ;  /* 0x00000001ff0d7807 */ /* 0x001fe40006000000 */
[----:B------:R-:W-:Y:S02]  /*12c0*/  SEL R24, R24, 0x3, P2 ;  /* 0x0000000318187807 */ /* 0x000fe40001000000 */
[----:B------:R-:W-:Y:S02]  /*12d0*/  ISETP.NE.AND P2, PT, R37, RZ, PT ;  /* 0x000000ff2500720c */ /* 0x000fe40003f45270 */
[----:B------:R-:W-:-:S02]  /*12e0*/  SEL R12, RZ, 0x1, !P0 ;  /* 0x00000001ff0c7807 */ /* 0x000fc40004000000 */
[----:B------:R-:W-:Y:S02]  /*12f0*/  SEL R13, R13, 0x2, P1 ;  /* 0x000000020d0d7807 */ /* 0x000fe40000800000 */
[----:B------:R-:W-:Y:S02]  /*1300*/  SEL R12, R12, 0x2, P2 ;  /* 0x000000020c0c7807 */ /* 0x000fe40001000000 */
[----:B------:R-:W-:Y:S02]  /*1310*/  SEL R22, R22, 0x3, P3 ;  /* 0x0000000316167807 */ /* 0x000fe40001800000 */
[----:B------:R-:W-:Y:S02]  /*1320*/  SEL R13, R13, 0x3, P5 ;  /* 0x000000030d0d7807 */ /* 0x000fe40002800000 */
[----:B-1----:R-:W-:Y:S02]  /*1330*/  SEL R16, R12, 0x3, P6 ;  /* 0x000000030c107807 */ /* 0x002fe40003000000 */
[----:B------:R-:W-:-:S02]  /*1340*/  LEA R12, P0, R3, UR4, 0x2 ;  /* 0x00000004030c7c11 */ /* 0x000fc4000f8010ff */
[----:B------:R-:W-:Y:S02]  /*1350*/  PRMT R28, R28, 0x3340, R25 ;  /* 0x000033401c1c7816 */ /* 0x000fe40000000019 */
[----:B------:R-:W-:Y:S02]  /*1360*/  PRMT R23, R23, 0x3340, R24 ;  /* 0x0000334017177816 */ /* 0x000fe40000000018 */
[----:B------:R-:W-:Y:S02]  /*1370*/  PRMT R22, R22, 0x3340, R27 ;  /* 0x0000334016167816 */ /* 0x000fe4000000001b */
[----:B------:R-:W-:Y:S02]  /*1380*/  IADD3 R14, P1, R2, UR8, RZ ;  /* 0x00000008020e7c10 */ /* 0x000fe4000ff3e0ff */
[----:B----4-:R-:W-:Y:S01]  /*1390*/  PRMT R29, R13, 0x3340, R16 ;  /* 0x000033400d1d7816 */ /* 0x010fe20000000010 */
[C---:B--2---:R-:W-:Y:S01]  /*13a0*/  IMAD.WIDE R20, R3.reuse, 0x4, R20 ;  /* 0x0000000403147825 */ /* 0x044fe200078e0214 */
[----:B------:R-:W-:-:S02]  /*13b0*/  LEA.HI.X R13, R3, UR5, R0, 0x2, P0 ;  /* 0x00000005030d7c11 */ /* 0x000fc400080f1400 */
[----:B------:R-:W-:Y:S02]  /*13c0*/  LEA.HI.X.SX32 R15, R2, UR9, 0x1, P1 ;  /* 0x00000009020f7c11 */ /* 0x000fe400088f0eff */
[----:B------:R-:W-:Y:S02]  /*13d0*/  PRMT R28, R23, 0x5410, R28 ;  /* 0x00005410171c7816 */ /* 0x000fe4000000001c */
[----:B------:R-:W-:Y:S01]  /*13e0*/  PRMT R29, R22, 0x5410, R29 ;  /* 0x00005410161d7816 */ /* 0x000fe2000000001d */
[----:B---3--:R-:W-:Y:S04]  /*13f0*/  STG.E.128 desc[UR6][R20.64], R8 ;  /* 0x0000000814007986 */ /* 0x008fe8000c101d06 */
[----:B-----5:R-:W-:Y:S04]  /*1400*/  STG.E.128 desc[UR6][R12.64+0x800], R4 ;  /* 0x000800040c007986 */ /* 0x020fe8000c101d06 */
[----:B------:R-:W-:Y:S01]  /*1410*/  STG.E.64 desc[UR6][R14.64], R28 ;  /* 0x0000001c0e007986 */ /* 0x000fe2000c101b06 */
[----:B------:R-:W-:Y:S05]  /*1420*/  EXIT ;  /* 0x000000000000794d */ /* 0x000fea0003800000 */
.L_x_0:
[----:B------:R-:W-:-:S00]  /*1430*/  BRA `(.L_x_0) ;  /* 0xfffffffc00fc7947 */ /* 0x000fc0000383ffff */
[----:B------:R-:W-:-:S00]  /*1440*/  NOP ;  /* 0x0000000000007918 */ /* 0x000fc00000000000 */
        /* <DEDUP_REMOVED lines=11> */
.L_x_1:


//--------------------- .nv.shared.triton_poi_fused_max_pool2d_with_indices_4 --------------------------
	.section	.nv.shared.triton_poi_fused_max_pool2d_with_indices_4,"aw",@nobits
	.sectionflags	@""
	.align	16
	.zero		1024


//--------------------- .nv.constant0.triton_poi_fused_max_pool2d_with_indices_4 --------------------------
	.section	.nv.constant0.triton_poi_fused_max_pool2d_with_indices_4,"a",@progbits
	.sectionflags	@""
	.align	4
.nv.constant0.triton_poi_fused_max_pool2d_with_indices_4:
	.zero		556
